//
// Generated by NVIDIA NVVM Compiler
//
// Compiler Build ID: CL-36424714
// Cuda compilation tools, release 13.0, V13.0.88
// Based on NVVM 20.0.0
//

.version 9.0
.target sm_100
.address_size 64

	// .globl	_Z15matrix_additionPKfS0_Pfi

.visible .entry _Z15matrix_additionPKfS0_Pfi(
	.param .u64 .ptr .align 1 _Z15matrix_additionPKfS0_Pfi_param_0,
	.param .u64 .ptr .align 1 _Z15matrix_additionPKfS0_Pfi_param_1,
	.param .u64 .ptr .align 1 _Z15matrix_additionPKfS0_Pfi_param_2,
	.param .u32 _Z15matrix_additionPKfS0_Pfi_param_3
)
{
	.reg .pred 	%p<7>;
	.reg .b32 	%r<32>;
	.reg .b32 	%f<16>;
	.reg .b64 	%rd<25>;

	ld.param.u64 	%rd4, [_Z15matrix_additionPKfS0_Pfi_param_0];
	ld.param.u64 	%rd5, [_Z15matrix_additionPKfS0_Pfi_param_1];
	ld.param.u64 	%rd6, [_Z15matrix_additionPKfS0_Pfi_param_2];
	ld.param.u32 	%r13, [_Z15matrix_additionPKfS0_Pfi_param_3];
	cvta.to.global.u64 	%rd1, %rd6;
	cvta.to.global.u64 	%rd2, %rd5;
	cvta.to.global.u64 	%rd3, %rd4;
	mov.u32 	%r14, %ctaid.x;
	mov.u32 	%r15, %ntid.x;
	mov.u32 	%r16, %tid.x;
	mad.lo.s32 	%r30, %r14, %r15, %r16;
	mov.u32 	%r17, %nctaid.x;
	mul.lo.s32 	%r2, %r15, %r17;
	mul.lo.s32 	%r3, %r13, %r13;
	setp.ge.s32 	%p1, %r30, %r3;
	@%p1 bra 	$L__BB0_7;
	add.s32 	%r18, %r30, %r2;
	max.s32 	%r19, %r3, %r18;
	setp.lt.s32 	%p2, %r18, %r3;
	selp.u32 	%r20, 1, 0, %p2;
	add.s32 	%r21, %r18, %r20;
	sub.s32 	%r22, %r19, %r21;
	div.u32 	%r23, %r22, %r2;
	add.s32 	%r4, %r23, %r20;
	and.b32  	%r24, %r4, 3;
	setp.eq.s32 	%p3, %r24, 3;
	@%p3 bra 	$L__BB0_4;
	add.s32 	%r25, %r4, 1;
	and.b32  	%r26, %r25, 3;
	neg.s32 	%r28, %r26;
$L__BB0_3:
	.pragma "nounroll";
	mul.wide.s32 	%rd7, %r30, 4;
	add.s64 	%rd8, %rd1, %rd7;
	add.s64 	%rd9, %rd2, %rd7;
	add.s64 	%rd10, %rd3, %rd7;
	ld.global.f32 	%f1, [%rd10];
	ld.global.f32 	%f2, [%rd9];
	add.f32 	%f3, %f1, %f2;
	st.global.f32 	[%rd8], %f3;
	add.s32 	%r30, %r30, %r2;
	add.s32 	%r28, %r28, 1;
	setp.ne.s32 	%p4, %r28, 0;
	@%p4 bra 	$L__BB0_3;
$L__BB0_4:
	setp.lt.u32 	%p5, %r4, 3;
	@%p5 bra 	$L__BB0_7;
	mul.wide.s32 	%rd15, %r2, 4;
	shl.b32 	%r27, %r2, 2;
$L__BB0_6:
	mul.wide.s32 	%rd11, %r30, 4;
	add.s64 	%rd12, %rd3, %rd11;
	ld.global.f32 	%f4, [%rd12];
	add.s64 	%rd13, %rd2, %rd11;
	ld.global.f32 	%f5, [%rd13];
	add.f32 	%f6, %f4, %f5;
	add.s64 	%rd14, %rd1, %rd11;
	st.global.f32 	[%rd14], %f6;
	add.s64 	%rd16, %rd12, %rd15;
	ld.global.f32 	%f7, [%rd16];
	add.s64 	%rd17, %rd13, %rd15;
	ld.global.f32 	%f8, [%rd17];
	add.f32 	%f9, %f7, %f8;
	add.s64 	%rd18, %rd14, %rd15;
	st.global.f32 	[%rd18], %f9;
	add.s64 	%rd19, %rd16, %rd15;
	ld.global.f32 	%f10, [%rd19];
	add.s64 	%rd20, %rd17, %rd15;
	ld.global.f32 	%f11, [%rd20];
	add.f32 	%f12, %f10, %f11;
	add.s64 	%rd21, %rd18, %rd15;
	st.global.f32 	[%rd21], %f12;
	add.s64 	%rd22, %rd19, %rd15;
	ld.global.f32 	%f13, [%rd22];
	add.s64 	%rd23, %rd20, %rd15;
	ld.global.f32 	%f14, [%rd23];
	add.f32 	%f15, %f13, %f14;
	add.s64 	%rd24, %rd21, %rd15;
	st.global.f32 	[%rd24], %f15;
	add.s32 	%r30, %r27, %r30;
	setp.lt.s32 	%p6, %r30, %r3;
	@%p6 bra 	$L__BB0_6;
$L__BB0_7:
	ret;

}


// ===== COMPILED SASS (sm_100) =====

	.target	sm_100

	.elftype	@"ET_EXEC"


//--------------------- .note.nv.tkinfo           --------------------------
	.section	.note.nv.tkinfo,"",@"SHT_NOTE"
	.sectionflags	@"SHF_NOTE_NV_TKINFO"
	.tkinfo
        /*0018*/ 	.word	0x00000002
        /*0030*/ 	.string	""
        /*0030*/ 	.string	"ptxas"
        /*0030*/ 	.string	"Cuda compilation tools, release 13.0, V13.0.88"
        /*0030*/ 	.string	"Build cuda_13.0.r13.0/compiler.36424714_0"
        /*0030*/ 	.string	"-arch sm_100 -m 64 "



//--------------------- .note.nv.cuinfo           --------------------------
	.section	.note.nv.cuinfo,"",@"SHT_NOTE"
	.sectionflags	@"SHF_NOTE_NV_CUINFO"
        /*0018*/ 	.short	0x0002
        /*001a*/ 	.short	0x0064
        /*001c*/ 	.short	0x0082
	.zero		2


//--------------------- .nv.info                  --------------------------
	.section	.nv.info,"",@"SHT_CUDA_INFO"
	.align	4


	//----- nvinfo : EIATTR_REGCOUNT
	.align		4
        /*0000*/ 	.byte	0x04, 0x2f
        /*0002*/ 	.short	(.L_1 - .L_0)
	.align		4
.L_0:
        /*0004*/ 	.word	index@(_Z15matrix_additionPKfS0_Pfi)
        /*0008*/ 	.word	0x0000001a


	//----- nvinfo : EIATTR_FRAME_SIZE
	.align		4
.L_1:
        /*000c*/ 	.byte	0x04, 0x11
        /*000e*/ 	.short	(.L_3 - .L_2)
	.align		4
.L_2:
        /*0010*/ 	.word	index@(_Z15matrix_additionPKfS0_Pfi)
        /*0014*/ 	.word	0x00000000


	//----- nvinfo : EIATTR_MIN_STACK_SIZE
	.align		4
.L_3:
        /*0018*/ 	.byte	0x04, 0x12
        /*001a*/ 	.short	(.L_5 - .L_4)
	.align		4
.L_4:
        /*001c*/ 	.word	index@(_Z15matrix_additionPKfS0_Pfi)
        /*0020*/ 	.word	0x00000000
.L_5:


//--------------------- .nv.compat                --------------------------
	.section	.nv.compat,"",@"SHT_CUDA_COMPAT_INFO"
	.align	4
        /*0000*/ 	.byte	0x02, 0x09, 0x00, 0x00, 0x02, 0x02, 0x01, 0x00, 0x02, 0x05, 0x05, 0x00, 0x03, 0x07, 0x01, 0x01
        /*0010*/ 	.byte	0x02, 0x03, 0x00, 0x00, 0x02, 0x06, 0x01, 0x00, 0x04, 0x0b, 0x08, 0x00, 0x09, 0x00, 0x00, 0x00
        /*0020*/ 	.byte	0x00, 0x00, 0x00, 0x00


//--------------------- .nv.info._Z15matrix_additionPKfS0_Pfi --------------------------
	.section	.nv.info._Z15matrix_additionPKfS0_Pfi,"",@"SHT_CUDA_INFO"
	.sectionflags	@""
	.align	4


	//----- nvinfo : EIATTR_CUDA_API_VERSION
	.align		4
        /*0000*/ 	.byte	0x04, 0x37
        /*0002*/ 	.short	(.L_7 - .L_6)
.L_6:
        /*0004*/ 	.word	0x00000082


	//----- nvinfo : EIATTR_KPARAM_INFO
	.align		4
.L_7:
        /*0008*/ 	.byte	0x04, 0x17
        /*000a*/ 	.short	(.L_9 - .L_8)
.L_8:
        /*000c*/ 	.word	0x00000000
        /*0010*/ 	.short	0x0003
        /*0012*/ 	.short	0x0018
        /*0014*/ 	.byte	0x00, 0xf0, 0x11, 0x00


	//----- nvinfo : EIATTR_KPARAM_INFO
	.align		4
.L_9:
        /*0018*/ 	.byte	0x04, 0x17
        /*001a*/ 	.short	(.L_11 - .L_10)
.L_10:
        /*001c*/ 	.word	0x00000000
        /*0020*/ 	.short	0x0002
        /*0022*/ 	.short	0x0010
        /*0024*/ 	.byte	0x00, 0xf5, 0x21, 0x00


	//----- nvinfo : EIATTR_KPARAM_INFO
	.align		4
.L_11:
        /*0028*/ 	.byte	0x04, 0x17
        /*002a*/ 	.short	(.L_13 - .L_12)
.L_12:
        /*002c*/ 	.word	0x00000000
        /*0030*/ 	.short	0x0001
        /*0032*/ 	.short	0x0008
        /*0034*/ 	.byte	0x00, 0xf5, 0x21, 0x00


	//----- nvinfo : EIATTR_KPARAM_INFO
	.align		4
.L_13:
        /*0038*/ 	.byte	0x04, 0x17
        /*003a*/ 	.short	(.L_15 - .L_14)
.L_14:
        /*003c*/ 	.word	0x00000000
        /*0040*/ 	.short	0x0000
        /*0042*/ 	.short	0x0000
        /*0044*/ 	.byte	0x00, 0xf5, 0x21, 0x00


	//----- nvinfo : EIATTR_SPARSE_MMA_MASK
	.align		4
.L_15:
        /*0048*/ 	.byte	0x03, 0x50
        /*004a*/ 	.short	0x0000


	//----- nvinfo : EIATTR_MAXREG_COUNT
	.align		4
        /*004c*/ 	.byte	0x03, 0x1b
        /*004e*/ 	.short	0x00ff


	//----- nvinfo : EIATTR_MERCURY_ISA_VERSION
	.align		4
        /*0050*/ 	.byte	0x03, 0x5f
        /*0052*/ 	.short	0x0101


	//----- nvinfo : EIATTR_VRC_CTA_INIT_COUNT
	.align		4
        /*0054*/ 	.byte	0x02, 0x4a
	.zero		1
	.zero		1


	//----- nvinfo : EIATTR_EXIT_INSTR_OFFSETS
	.align		4
        /*0058*/ 	.byte	0x04, 0x1c
        /*005a*/ 	.short	(.L_17 - .L_16)


	//   ....[0]....
.L_16:
        /*005c*/ 	.word	0x000000a0


	//   ....[1]....
        /*0060*/ 	.word	0x000003b0


	//   ....[2]....
        /*0064*/ 	.word	0x000005e0


	//----- nvinfo : EIATTR_CRS_STACK_SIZE
	.align		4
.L_17:
        /*0068*/ 	.byte	0x04, 0x1e
        /*006a*/ 	.short	(.L_19 - .L_18)
.L_18:
        /*006c*/ 	.word	0x00000000


	//----- nvinfo : EIATTR_CBANK_PARAM_SIZE
	.align		4
.L_19:
        /*0070*/ 	.byte	0x03, 0x19
        /*0072*/ 	.short	0x001c


	//----- nvinfo : EIATTR_PARAM_CBANK
	.align		4
        /*0074*/ 	.byte	0x04, 0x0a
        /*0076*/ 	.short	(.L_21 - .L_20)
	.align		4
.L_20:
        /*0078*/ 	.word	index@(.nv.constant0._Z15matrix_additionPKfS0_Pfi)
        /*007c*/ 	.short	0x0380
        /*007e*/ 	.short	0x001c


	//----- nvinfo : EIATTR_SW_WAR
	.align		4
.L_21:
        /*0080*/ 	.byte	0x04, 0x36
        /*0082*/ 	.short	(.L_23 - .L_22)
.L_22:
        /*0084*/ 	.word	0x00000008
.L_23:


//--------------------- .nv.callgraph             --------------------------
	.section	.nv.callgraph,"",@"SHT_CUDA_CALLGRAPH"
	.align	4
	.sectionentsize	8
	.align		4
        /*0000*/ 	.word	0x00000000
	.align		4
        /*0004*/ 	.word	0xffffffff
	.align		4
        /*0008*/ 	.word	0x00000000
	.align		4
        /*000c*/ 	.word	0xfffffffe
	.align		4
        /*0010*/ 	.word	0x00000000
	.align		4
        /*0014*/ 	.word	0xfffffffd
	.align		4
        /*0018*/ 	.word	0x00000000
	.align		4
        /*001c*/ 	.word	0xfffffffc


//--------------------- .text._Z15matrix_additionPKfS0_Pfi --------------------------
	.section	.text._Z15matrix_additionPKfS0_Pfi,"ax",@progbits
	.align	128
        .global         _Z15matrix_additionPKfS0_Pfi
        .type           _Z15matrix_additionPKfS0_Pfi,@function
        .size           _Z15matrix_additionPKfS0_Pfi,(.L_x_5 - _Z15matrix_additionPKfS0_Pfi)
        .other          _Z15matrix_additionPKfS0_Pfi,@"STO_CUDA_ENTRY STV_DEFAULT"
_Z15matrix_additionPKfS0_Pfi:
.text._Z15matrix_additionPKfS0_Pfi:
[----:B------:R-:W-:Y:S01]  /*0000*/  LDC R1, c[0x0][0x37c] ;  /* 0x0000df00ff017b82 */ /* 0x000fe20000000800 */
[----:B------:R-:W0:Y:S07]  /*0010*/  S2R R3, SR_TID.X ;  /* 0x0000000000037919 */ /* 0x000e2e0000002100 */
[----:B------:R-:W0:Y:S01]  /*0020*/  S2UR UR5, SR_CTAID.X ;  /* 0x00000000000579c3 */ /* 0x000e220000002500 */
[----:B------:R-:W1:Y:S07]  /*0030*/  LDCU UR4, c[0x0][0x398] ;  /* 0x00007300ff0477ac */ /* 0x000e6e0008000800 */
[----:B------:R-:W0:Y:S01]  /*0040*/  LDC R0, c[0x0][0x360] ;  /* 0x0000d800ff007b82 */ /* 0x000e220000000800 */
[----:B------:R-:W2:Y:S01]  /*0050*/  LDCU UR6, c[0x0][0x370] ;  /* 0x00006e00ff0677ac */ /* 0x000ea20008000800 */
[----:B-1----:R-:W-:Y:S01]  /*0060*/  UIMAD UR4, UR4, UR4, URZ ;  /* 0x00000004040472a4 */ /* 0x002fe2000f8e02ff */
[----:B0-----:R-:W-:-:S02]  /*0070*/  IMAD R3, R0, UR5, R3 ;  /* 0x0000000500037c24 */ /* 0x001fc4000f8e0203 */
[----:B--2---:R-:W-:-:S03]  /*0080*/  IMAD R0, R0, UR6, RZ ;  /* 0x0000000600007c24 */ /* 0x004fc6000f8e02ff */
[----:B------:R-:W-:-:S13]  /*0090*/  ISETP.GE.AND P0, PT, R3, UR4, PT ;  /* 0x0000000403007c0c */ /* 0x000fda000bf06270 */
[----:B------:R-:W-:Y:S05]  /*00a0*/  @P0 EXIT ;  /* 0x000000000000094d */ /* 0x000fea0003800000 */
[----:B------:R-:W0:Y:S01]  /*00b0*/  I2F.U32.RP R8, R0 ;  /* 0x0000000000087306 */ /* 0x000e220000209000 */
[----:B------:R-:W-:Y:S01]  /*00c0*/  IADD3 R2, PT, PT, R0, R3, RZ ;  /* 0x0000000300027210 */ /* 0x000fe20007ffe0ff */
[----:B------:R-:W1:Y:S01]  /*00d0*/  LDCU.64 UR6, c[0x0][0x358] ;  /* 0x00006b00ff0677ac */ /* 0x000e620008000a00 */
[----:B------:R-:W-:Y:S01]  /*00e0*/  IADD3 R9, PT, PT, RZ, -R0, RZ ;  /* 0x80000000ff097210 */ /* 0x000fe20007ffe0ff */
[----:B------:R-:W-:Y:S01]  /*00f0*/  BSSY.RECONVERGENT B0, `(.L_x_0) ;  /* 0x000002b000007945 */ /* 0x000fe20003800200 */
[C---:B------:R-:W-:Y:S02]  /*0100*/  ISETP.GE.AND P0, PT, R2.reuse, UR4, PT ;  /* 0x0000000402007c0c */ /* 0x040fe4000bf06270 */
[----:B------:R-:W-:Y:S02]  /*0110*/  VIMNMX R7, PT, PT, R2, UR4, !PT ;  /* 0x0000000402077c48 */ /* 0x000fe4000ffe0100 */
[----:B------:R-:W-:Y:S02]  /*0120*/  SEL R6, RZ, 0x1, P0 ;  /* 0x00000001ff067807 */ /* 0x000fe40000000000 */
[----:B------:R-:W-:-:S02]  /*0130*/  ISETP.NE.U32.AND P2, PT, R0, RZ, PT ;  /* 0x000000ff0000720c */ /* 0x000fc40003f45070 */
[----:B------:R-:W-:Y:S01]  /*0140*/  IADD3 R7, PT, PT, R7, -R2, -R6 ;  /* 0x8000000207077210 */ /* 0x000fe20007ffe806 */
[----:B0-----:R-:W0:Y:S02]  /*0150*/  MUFU.RCP R8, R8 ;  /* 0x0000000800087308 */ /* 0x001e240000001000 */
[----:B0-----:R-:W-:-:S06]  /*0160*/  IADD3 R4, PT, PT, R8, 0xffffffe, RZ ;  /* 0x0ffffffe08047810 */ /* 0x001fcc0007ffe0ff */
[----:B------:R0:W2:Y:S02]  /*0170*/  F2I.FTZ.U32.TRUNC.NTZ R5, R4 ;  /* 0x0000000400057305 */ /* 0x0000a4000021f000 */
[----:B0-----:R-:W-:Y:S02]  /*0180*/  HFMA2 R4, -RZ, RZ, 0, 0 ;  /* 0x00000000ff047431 */ /* 0x001fe400000001ff */
[----:B--2---:R-:W-:-:S04]  /*0190*/  IMAD R9, R9, R5, RZ ;  /* 0x0000000509097224 */ /* 0x004fc800078e02ff */
[----:B------:R-:W-:-:S06]  /*01a0*/  IMAD.HI.U32 R8, R5, R9, R4 ;  /* 0x0000000905087227 */ /* 0x000fcc00078e0004 */
[----:B------:R-:W-:-:S05]  /*01b0*/  IMAD.HI.U32 R5, R8, R7, RZ ;  /* 0x0000000708057227 */ /* 0x000fca00078e00ff */
[----:B------:R-:W-:-:S05]  /*01c0*/  IADD3 R2, PT, PT, -R5, RZ, RZ ;  /* 0x000000ff05027210 */ /* 0x000fca0007ffe1ff */
[----:B------:R-:W-:-:S05]  /*01d0*/  IMAD R7, R0, R2, R7 ;  /* 0x0000000200077224 */ /* 0x000fca00078e0207 */
[----:B------:R-:W-:-:S13]  /*01e0*/  ISETP.GE.U32.AND P0, PT, R7, R0, PT ;  /* 0x000000000700720c */ /* 0x000fda0003f06070 */
[----:B------:R-:W-:Y:S02]  /*01f0*/  @P0 IADD3 R7, PT, PT, -R0, R7, RZ ;  /* 0x0000000700070210 */ /* 0x000fe40007ffe1ff */
[----:B------:R-:W-:Y:S02]  /*0200*/  @P0 IADD3 R5, PT, PT, R5, 0x1, RZ ;  /* 0x0000000105050810 */ /* 0x000fe40007ffe0ff */
[----:B------:R-:W-:-:S13]  /*0210*/  ISETP.GE.U32.AND P1, PT, R7, R0, PT ;  /* 0x000000000700720c */ /* 0x000fda0003f26070 */
[----:B------:R-:W-:Y:S02]  /*0220*/  @P1 IADD3 R5, PT, PT, R5, 0x1, RZ ;  /* 0x0000000105051810 */ /* 0x000fe40007ffe0ff */
[----:B------:R-:W-:-:S04]  /*0230*/  @!P2 LOP3.LUT R5, RZ, R0, RZ, 0x33, !PT ;  /* 0x00000000ff05a212 */ /* 0x000fc800078e33ff */
[----:B------:R-:W-:-:S04]  /*0240*/  IADD3 R2, PT, PT, R6, R5, RZ ;  /* 0x0000000506027210 */ /* 0x000fc80007ffe0ff */
[C---:B------:R-:W-:Y:S02]  /*0250*/  LOP3.LUT R4, R2.reuse, 0x3, RZ, 0xc0, !PT ;  /* 0x0000000302047812 */ /* 0x040fe400078ec0ff */
[----:B------:R-:W-:Y:S02]  /*0260*/  ISETP.GE.U32.AND P1, PT, R2, 0x3, PT ;  /* 0x000000030200780c */ /* 0x000fe40003f26070 */
[----:B------:R-:W-:-:S13]  /*0270*/  ISETP.NE.AND P0, PT, R4, 0x3, PT ;  /* 0x000000030400780c */ /* 0x000fda0003f05270 */
[----:B-1----:R-:W-:Y:S05]  /*0280*/  @!P0 BRA `(.L_x_1) ;  /* 0x0000000000448947 */ /* 0x002fea0003800000 */
[----:B------:R-:W0:Y:S01]  /*0290*/  LDC.64 R4, c[0x0][0x390] ;  /* 0x0000e400ff047b82 */ /* 0x000e220000000a00 */
[----:B------:R-:W-:-:S04]  /*02a0*/  IADD3 R2, PT, PT, R2, 0x1, RZ ;  /* 0x0000000102027810 */ /* 0x000fc80007ffe0ff */
[----:B------:R-:W-:-:S03]  /*02b0*/  LOP3.LUT R2, R2, 0x3, RZ, 0xc0, !PT ;  /* 0x0000000302027812 */ /* 0x000fc600078ec0ff */
[----:B------:R-:W1:Y:S01]  /*02c0*/  LDC.64 R6, c[0x0][0x380] ;  /* 0x0000e000ff067b82 */ /* 0x000e620000000a00 */
[----:B------:R-:W-:-:S07]  /*02d0*/  IADD3 R2, PT, PT, -R2, RZ, RZ ;  /* 0x000000ff02027210 */ /* 0x000fce0007ffe1ff */
[----:B------:R-:W2:Y:S02]  /*02e0*/  LDC.64 R8, c[0x0][0x388] ;  /* 0x0000e200ff087b82 */ /* 0x000ea40000000a00 */
.L_x_2:
[----:B--2---:R-:W-:-:S04]  /*02f0*/  IMAD.WIDE R12, R3, 0x4, R8 ;  /* 0x00000004030c7825 */ /* 0x004fc800078e0208 */
[C---:B-1----:R-:W-:Y:S02]  /*0300*/  IMAD.WIDE R14, R3.reuse, 0x4, R6 ;  /* 0x00000004030e7825 */ /* 0x042fe400078e0206 */
[----:B------:R-:W2:Y:S04]  /*0310*/  LDG.E R13, desc[UR6][R12.64] ;  /* 0x000000060c0d7981 */ /* 0x000ea8000c1e1900 */
[----:B------:R-:W2:Y:S01]  /*0320*/  LDG.E R14, desc[UR6][R14.64] ;  /* 0x000000060e0e7981 */ /* 0x000ea2000c1e1900 */
[----:B0--3--:R-:W-:Y:S01]  /*0330*/  IMAD.WIDE R10, R3, 0x4, R4 ;  /* 0x00000004030a7825 */ /* 0x009fe200078e0204 */
[----:B------:R-:W-:Y:S02]  /*0340*/  IADD3 R2, PT, PT, R2, 0x1, RZ ;  /* 0x0000000102027810 */ /* 0x000fe40007ffe0ff */
[----:B------:R-:W-:-:S02]  /*0350*/  IADD3 R3, PT, PT, R0, R3, RZ ;  /* 0x0000000300037210 */ /* 0x000fc40007ffe0ff */
[----:B------:R-:W-:Y:S01]  /*0360*/  ISETP.NE.AND P0, PT, R2, RZ, PT ;  /* 0x000000ff0200720c */ /* 0x000fe20003f05270 */
[----:B--2---:R-:W-:-:S05]  /*0370*/  FADD R17, R14, R13 ;  /* 0x0000000d0e117221 */ /* 0x004fca0000000000 */
[----:B------:R3:W-:Y:S07]  /*0380*/  STG.E desc[UR6][R10.64], R17 ;  /* 0x000000110a007986 */ /* 0x0007ee000c101906 */
[----:B------:R-:W-:Y:S05]  /*0390*/  @P0 BRA `(.L_x_2) ;  /* 0xfffffffc00d40947 */ /* 0x000fea000383ffff */
.L_x_1:
[----:B------:R-:W-:Y:S05]  /*03a0*/  BSYNC.RECONVERGENT B0 ;  /* 0x0000000000007941 */ /* 0x000fea0003800200 */
.L_x_0:
[----:B------:R-:W-:Y:S05]  /*03b0*/  @!P1 EXIT ;  /* 0x000000000000994d */ /* 0x000fea0003800000 */
.L_x_3:
[----:B------:R-:W3:Y:S08]  /*03c0*/  LDC.64 R4, c[0x0][0x380] ;  /* 0x0000e000ff047b82 */ /* 0x000ef00000000a00 */
[----:B------:R-:W0:Y:S01]  /*03d0*/  LDC.64 R6, c[0x0][0x388] ;  /* 0x0000e200ff067b82 */ /* 0x000e220000000a00 */
[----:B---3--:R-:W-:-:S07]  /*03e0*/  IMAD.WIDE R10, R3, 0x4, R4 ;  /* 0x00000004030a7825 */ /* 0x008fce00078e0204 */
[----:B------:R-:W1:Y:S01]  /*03f0*/  LDC.64 R4, c[0x0][0x390] ;  /* 0x0000e400ff047b82 */ /* 0x000e620000000a00 */
[----:B--2---:R-:W2:Y:S01]  /*0400*/  LDG.E R2, desc[UR6][R10.64] ;  /* 0x000000060a027981 */ /* 0x004ea2000c1e1900 */
[----:B0-----:R-:W-:-:S05]  /*0410*/  IMAD.WIDE R12, R3, 0x4, R6 ;  /* 0x00000004030c7825 */ /* 0x001fca00078e0206 */
[----:B------:R-:W2:Y:S01]  /*0420*/  LDG.E R7, desc[UR6][R12.64] ;  /* 0x000000060c077981 */ /* 0x000ea2000c1e1900 */
[----:B-1----:R-:W-:-:S04]  /*0430*/  IMAD.WIDE R16, R3, 0x4, R4 ;  /* 0x0000000403107825 */ /* 0x002fc800078e0204 */
[----:B------:R-:W-:-:S04]  /*0440*/  IMAD.WIDE R4, R0, 0x4, R10 ;  /* 0x0000000400047825 */ /* 0x000fc800078e020a */
[----:B--2---:R-:W-:Y:S01]  /*0450*/  FADD R19, R2, R7 ;  /* 0x0000000702137221 */ /* 0x004fe20000000000 */
[----:B------:R-:W-:-:S04]  /*0460*/  IMAD.WIDE R6, R0, 0x4, R12 ;  /* 0x0000000400067825 */ /* 0x000fc800078e020c */
[----:B------:R0:W-:Y:S04]  /*0470*/  STG.E desc[UR6][R16.64], R19 ;  /* 0x0000001310007986 */ /* 0x0001e8000c101906 */
[----:B------:R-:W2:Y:S04]  /*0480*/  LDG.E R2, desc[UR6][R4.64] ;  /* 0x0000000604027981 */ /* 0x000ea8000c1e1900 */
[----:B------:R-:W2:Y:S01]  /*0490*/  LDG.E R15, desc[UR6][R6.64] ;  /* 0x00000006060f7981 */ /* 0x000ea2000c1e1900 */
[----:B------:R-:W-:-:S04]  /*04a0*/  IMAD.WIDE R8, R0, 0x4, R16 ;  /* 0x0000000400087825 */ /* 0x000fc800078e0210 */
[----:B------:R-:W-:-:S04]  /*04b0*/  IMAD.WIDE R10, R0, 0x4, R4 ;  /* 0x00000004000a7825 */ /* 0x000fc800078e0204 */
[----:B------:R-:W-:-:S04]  /*04c0*/  IMAD.WIDE R12, R0, 0x4, R6 ;  /* 0x00000004000c7825 */ /* 0x000fc800078e0206 */
[----:B--2---:R-:W-:-:S05]  /*04d0*/  FADD R21, R2, R15 ;  /* 0x0000000f02157221 */ /* 0x004fca0000000000 */
        /* <DEDUP_REMOVED lines=8> */
[----:B------:R-:W1:Y:S04]  /*0560*/  LDG.E R4, desc[UR6][R4.64] ;  /* 0x0000000604047981 */ /* 0x000e68000c1e1900 */
[----:B------:R-:W1:Y:S01]  /*0570*/  LDG.E R7, desc[UR6][R6.64] ;  /* 0x0000000606077981 */ /* 0x000e62000c1e1900 */
[C---:B0-----:R-:W-:Y:S01]  /*0580*/  IMAD.WIDE R16, R0.reuse, 0x4, R14 ;  /* 0x0000000400107825 */ /* 0x041fe200078e020e */
[----:B------:R-:W-:-:S04]  /*0590*/  LEA R3, R0, R3, 0x2 ;  /* 0x0000000300037211 */ /* 0x000fc800078e10ff */
[----:B------:R-:W-:Y:S01]  /*05a0*/  ISETP.GE.AND P0, PT, R3, UR4, PT ;  /* 0x0000000403007c0c */ /* 0x000fe2000bf06270 */
[----:B-1----:R-:W-:-:S05]  /*05b0*/  FADD R9, R4, R7 ;  /* 0x0000000704097221 */ /* 0x002fca0000000000 */
[----:B------:R2:W-:Y:S07]  /*05c0*/  STG.E desc[UR6][R16.64], R9 ;  /* 0x0000000910007986 */ /* 0x0005ee000c101906 */
[----:B------:R-:W-:Y:S05]  /*05d0*/  @!P0 BRA `(.L_x_3) ;  /* 0xfffffffc00788947 */ /* 0x000fea000383ffff */
[----:B------:R-:W-:Y:S05]  /*05e0*/  EXIT ;  /* 0x000000000000794d */ /* 0x000fea0003800000 */
.L_x_4:
[----:B------:R-:W-:-:S00]  /*05f0*/  BRA `(.L_x_4) ;  /* 0xfffffffc00fc7947 */ /* 0x000fc0000383ffff */
[----:B------:R-:W-:-:S00]  /*0600*/  NOP ;  /* 0x0000000000007918 */ /* 0x000fc00000000000 */
[----:B------:R-:W-:-:S00]  /*0610*/  NOP ;  /* 0x0000000000007918 */ /* 0x000fc00000000000 */
[----:B------:R-:W-:-:S00]  /*0620*/  NOP ;  /* 0x0000000000007918 */ /* 0x000fc00000000000 */
[----:B------:R-:W-:-:S00]  /*0630*/  NOP ;  /* 0x0000000000007918 */ /* 0x000fc00000000000 */
[----:B------:R-:W-:-:S00]  /*0640*/  NOP ;  /* 0x0000000000007918 */ /* 0x000fc00000000000 */
[----:B------:R-:W-:-:S00]  /*0650*/  NOP ;  /* 0x0000000000007918 */ /* 0x000fc00000000000 */
[----:B------:R-:W-:-:S00]  /*0660*/  NOP ;  /* 0x0000000000007918 */ /* 0x000fc00000000000 */
[----:B------:R-:W-:-:S00]  /*0670*/  NOP ;  /* 0x0000000000007918 */ /* 0x000fc00000000000 */
.L_x_5:


//--------------------- .nv.shared.reserved.0     --------------------------
	.section	.nv.shared.reserved.0,"aw",@nobits
	.weak		__nv_reservedSMEM_offset_0_alias
	.size		__nv_reservedSMEM_offset_0_alias, 0, 64
	.other		__nv_reservedSMEM_offset_0_alias,@"STO_CUDA_RESERVED_SHARED STV_DEFAULT"
__nv_reservedSMEM_offset_0_alias:
	.zero		0
	.zero		64


//--------------------- .nv.constant0._Z15matrix_additionPKfS0_Pfi --------------------------
	.section	.nv.constant0._Z15matrix_additionPKfS0_Pfi,"a",@progbits
	.sectionflags	@""
	.align	4
.nv.constant0._Z15matrix_additionPKfS0_Pfi:
	.zero		924


//--------------------- SYMBOLS --------------------------

	.type		.nv.reservedSmem.offset0,@object
	.size		.nv.reservedSmem.offset0,0x4
